//
// Generated by NVIDIA NVVM Compiler
//
// Compiler Build ID: CL-36424714
// Cuda compilation tools, release 13.0, V13.0.88
// Based on NVVM 20.0.0
//

.version 9.0
.target sm_100
.address_size 64

	// .globl	_Z7kernel3Pi
// _ZZ7kernel3PiE6data_s has been demoted

.visible .entry _Z7kernel3Pi(
	.param .u64 .ptr .align 1 _Z7kernel3Pi_param_0
)
{
	.reg .pred 	%p<6>;
	.reg .b32 	%r<17>;
	.reg .b64 	%rd<5>;
	// demoted variable
	.shared .align 4 .b8 _ZZ7kernel3PiE6data_s[128];
	ld.param.u64 	%rd2, [_Z7kernel3Pi_param_0];
	cvta.to.global.u64 	%rd3, %rd2;
	mov.u32 	%r1, %tid.x;
	mul.wide.u32 	%rd4, %r1, 4;
	add.s64 	%rd1, %rd3, %rd4;
	ld.global.u32 	%r2, [%rd1];
	shl.b32 	%r8, %r1, 2;
	mov.u32 	%r9, _ZZ7kernel3PiE6data_s;
	add.s32 	%r3, %r9, %r8;
	st.shared.u32 	[%r3], %r2;
	bar.warp.sync 	-1;
	setp.eq.s32 	%p1, %r1, 0;
	@%p1 bra 	$L__BB0_6;
	ld.shared.u32 	%r10, [%r3+-4];
	add.s32 	%r4, %r10, %r2;
	bar.warp.sync 	-1;
	st.shared.u32 	[%r3], %r4;
	bar.warp.sync 	-1;
	setp.eq.s32 	%p2, %r1, 1;
	@%p2 bra 	$L__BB0_6;
	ld.shared.u32 	%r11, [%r3+-8];
	add.s32 	%r5, %r11, %r4;
	bar.warp.sync 	-1;
	st.shared.u32 	[%r3], %r5;
	bar.warp.sync 	-1;
	setp.lt.u32 	%p3, %r1, 4;
	@%p3 bra 	$L__BB0_6;
	ld.shared.u32 	%r12, [%r3+-16];
	add.s32 	%r6, %r12, %r5;
	bar.warp.sync 	-1;
	st.shared.u32 	[%r3], %r6;
	bar.warp.sync 	-1;
	setp.lt.u32 	%p4, %r1, 8;
	@%p4 bra 	$L__BB0_6;
	ld.shared.u32 	%r13, [%r3+-32];
	add.s32 	%r7, %r13, %r6;
	bar.warp.sync 	-1;
	st.shared.u32 	[%r3], %r7;
	bar.warp.sync 	-1;
	setp.lt.u32 	%p5, %r1, 16;
	@%p5 bra 	$L__BB0_6;
	ld.shared.u32 	%r14, [%r3+-64];
	add.s32 	%r15, %r14, %r7;
	bar.warp.sync 	-1;
	st.shared.u32 	[%r3], %r15;
$L__BB0_6:
	ld.shared.u32 	%r16, [%r3];
	st.global.u32 	[%rd1], %r16;
	ret;

}


// ===== COMPILED SASS (sm_100) =====

	.target	sm_100

	.elftype	@"ET_EXEC"


//--------------------- .note.nv.tkinfo           --------------------------
	.section	.note.nv.tkinfo,"",@"SHT_NOTE"
	.sectionflags	@"SHF_NOTE_NV_TKINFO"
	.tkinfo
        /*0018*/ 	.word	0x00000002
        /*0030*/ 	.string	""
        /*0030*/ 	.string	"ptxas"
        /*0030*/ 	.string	"Cuda compilation tools, release 13.0, V13.0.88"
        /*0030*/ 	.string	"Build cuda_13.0.r13.0/compiler.36424714_0"
        /*0030*/ 	.string	"-arch sm_100 -m 64 "



//--------------------- .note.nv.cuinfo           --------------------------
	.section	.note.nv.cuinfo,"",@"SHT_NOTE"
	.sectionflags	@"SHF_NOTE_NV_CUINFO"
        /*0018*/ 	.short	0x0002
        /*001a*/ 	.short	0x0064
        /*001c*/ 	.short	0x0082
	.zero		2


//--------------------- .nv.info                  --------------------------
	.section	.nv.info,"",@"SHT_CUDA_INFO"
	.align	4


	//----- nvinfo : EIATTR_REGCOUNT
	.align		4
        /*0000*/ 	.byte	0x04, 0x2f
        /*0002*/ 	.short	(.L_1 - .L_0)
	.align		4
.L_0:
        /*0004*/ 	.word	index@(_Z7kernel3Pi)
        /*0008*/ 	.word	0x0000000c


	//----- nvinfo : EIATTR_FRAME_SIZE
	.align		4
.L_1:
        /*000c*/ 	.byte	0x04, 0x11
        /*000e*/ 	.short	(.L_3 - .L_2)
	.align		4
.L_2:
        /*0010*/ 	.word	index@(_Z7kernel3Pi)
        /*0014*/ 	.word	0x00000000


	//----- nvinfo : EIATTR_MIN_STACK_SIZE
	.align		4
.L_3:
        /*0018*/ 	.byte	0x04, 0x12
        /*001a*/ 	.short	(.L_5 - .L_4)
	.align		4
.L_4:
        /*001c*/ 	.word	index@(_Z7kernel3Pi)
        /*0020*/ 	.word	0x00000000
.L_5:


//--------------------- .nv.compat                --------------------------
	.section	.nv.compat,"",@"SHT_CUDA_COMPAT_INFO"
	.align	4
        /*0000*/ 	.byte	0x02, 0x09, 0x00, 0x00, 0x02, 0x02, 0x01, 0x00, 0x02, 0x05, 0x05, 0x00, 0x03, 0x07, 0x01, 0x01
        /*0010*/ 	.byte	0x02, 0x03, 0x00, 0x00, 0x02, 0x06, 0x01, 0x00, 0x04, 0x0b, 0x08, 0x00, 0x09, 0x00, 0x00, 0x00
        /*0020*/ 	.byte	0x00, 0x00, 0x00, 0x00


//--------------------- .nv.info._Z7kernel3Pi     --------------------------
	.section	.nv.info._Z7kernel3Pi,"",@"SHT_CUDA_INFO"
	.sectionflags	@""
	.align	4


	//----- nvinfo : EIATTR_CUDA_API_VERSION
	.align		4
        /*0000*/ 	.byte	0x04, 0x37
        /*0002*/ 	.short	(.L_7 - .L_6)
.L_6:
        /*0004*/ 	.word	0x00000082


	//----- nvinfo : EIATTR_KPARAM_INFO
	.align		4
.L_7:
        /*0008*/ 	.byte	0x04, 0x17
        /*000a*/ 	.short	(.L_9 - .L_8)
.L_8:
        /*000c*/ 	.word	0x00000000
        /*0010*/ 	.short	0x0000
        /*0012*/ 	.short	0x0000
        /*0014*/ 	.byte	0x00, 0xf5, 0x21, 0x00


	//----- nvinfo : EIATTR_SPARSE_MMA_MASK
	.align		4
.L_9:
        /*0018*/ 	.byte	0x03, 0x50
        /*001a*/ 	.short	0x0000


	//----- nvinfo : EIATTR_MAXREG_COUNT
	.align		4
        /*001c*/ 	.byte	0x03, 0x1b
        /*001e*/ 	.short	0x00ff


	//----- nvinfo : EIATTR_MERCURY_ISA_VERSION
	.align		4
        /*0020*/ 	.byte	0x03, 0x5f
        /*0022*/ 	.short	0x0101


	//----- nvinfo : EIATTR_COOP_GROUP_MASK_REGIDS
	.align		4
        /*0024*/ 	.byte	0x04, 0x29
        /*0026*/ 	.short	(.L_11 - .L_10)


	//   ....[0]....
.L_10:
        /*0028*/ 	.word	0xffffffff


	//   ....[1]....
        /*002c*/ 	.word	0xffffffff


	//   ....[2]....
        /*0030*/ 	.word	0xffffffff


	//   ....[3]....
        /*0034*/ 	.word	0xffffffff


	//   ....[4]....
        /*0038*/ 	.word	0xffffffff


	//   ....[5]....
        /*003c*/ 	.word	0xffffffff


	//   ....[6]....
        /*0040*/ 	.word	0xffffffff


	//   ....[7]....
        /*0044*/ 	.word	0xffffffff


	//   ....[8]....
        /*0048*/ 	.word	0xffffffff


	//   ....[9]....
        /*004c*/ 	.word	0xffffffff


	//   ....[10]....
        /*0050*/ 	.word	0x05000004


	//   ....[11]....
        /*0054*/ 	.word	0x05000004


	//   ....[12]....
        /*0058*/ 	.word	0x05000004


	//   ....[13]....
        /*005c*/ 	.word	0x05000004


	//   ....[14]....
        /*0060*/ 	.word	0x05000004


	//   ....[15]....
        /*0064*/ 	.word	0x05000004


	//   ....[16]....
        /*0068*/ 	.word	0x05000004


	//   ....[17]....
        /*006c*/ 	.word	0x05000004


	//   ....[18]....
        /*0070*/ 	.word	0x05000004


	//----- nvinfo : EIATTR_COOP_GROUP_INSTR_OFFSETS
	.align		4
.L_11:
        /*0074*/ 	.byte	0x04, 0x28
        /*0076*/ 	.short	(.L_13 - .L_12)


	//   ....[0]....
.L_12:
        /*0078*/ 	.word	0x000000d0


	//   ....[1]....
        /*007c*/ 	.word	0x00000130


	//   ....[2]....
        /*0080*/ 	.word	0x00000150


	//   ....[3]....
        /*0084*/ 	.word	0x000001c0


	//   ....[4]....
        /*0088*/ 	.word	0x000001e0


	//   ....[5]....
        /*008c*/ 	.word	0x00000250


	//   ....[6]....
        /*0090*/ 	.word	0x00000270


	//   ....[7]....
        /*0094*/ 	.word	0x000002e0


	//   ....[8]....
        /*0098*/ 	.word	0x00000300


	//   ....[9]....
        /*009c*/ 	.word	0x00000370


	//   ....[10]....
        /*00a0*/ 	.word	0x000003f0


	//   ....[11]....
        /*00a4*/ 	.word	0x00000430


	//   ....[12]....
        /*00a8*/ 	.word	0x00000490


	//   ....[13]....
        /*00ac*/ 	.word	0x000004f0


	//   ....[14]....
        /*00b0*/ 	.word	0x00000550


	//   ....[15]....
        /*00b4*/ 	.word	0x000005b0


	//   ....[16]....
        /*00b8*/ 	.word	0x00000610


	//   ....[17]....
        /*00bc*/ 	.word	0x00000670


	//   ....[18]....
        /*00c0*/ 	.word	0x000006d0


	//----- nvinfo : EIATTR_VRC_CTA_INIT_COUNT
	.align		4
.L_13:
        /*00c4*/ 	.byte	0x02, 0x4a
	.zero		1
	.zero		1


	//----- nvinfo : EIATTR_EXIT_INSTR_OFFSETS
	.align		4
        /*00c8*/ 	.byte	0x04, 0x1c
        /*00ca*/ 	.short	(.L_15 - .L_14)


	//   ....[0]....
.L_14:
        /*00cc*/ 	.word	0x000003c0


	//----- nvinfo : EIATTR_CRS_STACK_SIZE
	.align		4
.L_15:
        /*00d0*/ 	.byte	0x04, 0x1e
        /*00d2*/ 	.short	(.L_17 - .L_16)
.L_16:
        /*00d4*/ 	.word	0x00000000


	//----- nvinfo : EIATTR_CBANK_PARAM_SIZE
	.align		4
.L_17:
        /*00d8*/ 	.byte	0x03, 0x19
        /*00da*/ 	.short	0x0008


	//----- nvinfo : EIATTR_PARAM_CBANK
	.align		4
        /*00dc*/ 	.byte	0x04, 0x0a
        /*00de*/ 	.short	(.L_19 - .L_18)
	.align		4
.L_18:
        /*00e0*/ 	.word	index@(.nv.constant0._Z7kernel3Pi)
        /*00e4*/ 	.short	0x0380
        /*00e6*/ 	.short	0x0008


	//----- nvinfo : EIATTR_SW_WAR
	.align		4
.L_19:
        /*00e8*/ 	.byte	0x04, 0x36
        /*00ea*/ 	.short	(.L_21 - .L_20)
.L_20:
        /*00ec*/ 	.word	0x00000008
.L_21:


//--------------------- .nv.callgraph             --------------------------
	.section	.nv.callgraph,"",@"SHT_CUDA_CALLGRAPH"
	.align	4
	.sectionentsize	8
	.align		4
        /*0000*/ 	.word	0x00000000
	.align		4
        /*0004*/ 	.word	0xffffffff
	.align		4
        /*0008*/ 	.word	0x00000000
	.align		4
        /*000c*/ 	.word	0xfffffffe
	.align		4
        /*0010*/ 	.word	0x00000000
	.align		4
        /*0014*/ 	.word	0xfffffffd
	.align		4
        /*0018*/ 	.word	0x00000000
	.align		4
        /*001c*/ 	.word	0xfffffffc


//--------------------- .text._Z7kernel3Pi        --------------------------
	.section	.text._Z7kernel3Pi,"ax",@progbits
	.align	128
        .global         _Z7kernel3Pi
        .type           _Z7kernel3Pi,@function
        .size           _Z7kernel3Pi,(.L_x_26 - _Z7kernel3Pi)
        .other          _Z7kernel3Pi,@"STO_CUDA_ENTRY STV_DEFAULT"
_Z7kernel3Pi:
.text._Z7kernel3Pi:
[----:B------:R-:W-:Y:S01]  /*0000*/  LDC R1, c[0x0][0x37c] ;  /* 0x0000df00ff017b82 */ /* 0x000fe20000000800 */
[----:B------:R-:W0:Y:S07]  /*0010*/  S2R R9, SR_TID.X ;  /* 0x0000000000097919 */ /* 0x000e2e0000002100 */
[----:B------:R-:W0:Y:S01]  /*0020*/  LDC.64 R2, c[0x0][0x380] ;  /* 0x0000e000ff027b82 */ /* 0x000e220000000a00 */
[----:B------:R-:W1:Y:S01]  /*0030*/  LDCU.64 UR6, c[0x0][0x358] ;  /* 0x00006b00ff0677ac */ /* 0x000e620008000a00 */
[----:B0-----:R-:W-:-:S05]  /*0040*/  IMAD.WIDE.U32 R2, R9, 0x4, R2 ;  /* 0x0000000409027825 */ /* 0x001fca00078e0002 */
[----:B-1----:R-:W2:Y:S01]  /*0050*/  LDG.E R0, desc[UR6][R2.64] ;  /* 0x0000000602007981 */ /* 0x002ea2000c1e1900 */
[----:B------:R-:W0:Y:S01]  /*0060*/  S2UR UR5, SR_CgaCtaId ;  /* 0x00000000000579c3 */ /* 0x000e220000008800 */
[----:B------:R-:W-:Y:S01]  /*0070*/  UMOV UR4, 0x400 ;  /* 0x0000040000047882 */ /* 0x000fe20000000000 */
[----:B------:R-:W-:Y:S01]  /*0080*/  ISETP.NE.AND P0, PT, R9, RZ, PT ;  /* 0x000000ff0900720c */ /* 0x000fe20003f05270 */
[----:B------:R-:W-:Y:S01]  /*0090*/  BSSY B0, `(.L_x_0) ;  /* 0x0000030000007945 */ /* 0x000fe20003800000 */
[----:B0-----:R-:W-:-:S06]  /*00a0*/  ULEA UR4, UR5, UR4, 0x18 ;  /* 0x0000000405047291 */ /* 0x001fcc000f8ec0ff */
[----:B------:R-:W-:-:S05]  /*00b0*/  LEA R5, R9, UR4, 0x2 ;  /* 0x0000000409057c11 */ /* 0x000fca000f8e10ff */
[----:B--2---:R0:W-:Y:S01]  /*00c0*/  STS [R5], R0 ;  /* 0x0000000005007388 */ /* 0x0041e20000000800 */
[----:B------:R-:W-:Y:S01]  /*00d0*/  NOP ;  /* 0x0000000000007918 */ /* 0x000fe20000000000 */
[----:B------:R-:W-:Y:S05]  /*00e0*/  @!P0 BRA `(.L_x_1) ;  /* 0x0000000000a88947 */ /* 0x000fea0003800000 */
[----:B------:R-:W0:Y:S01]  /*00f0*/  LDS R7, [R5+-0x4] ;  /* 0xfffffc0005077984 */ /* 0x000e220000000800 */
[----:B------:R-:W-:Y:S01]  /*0100*/  UMOV UR4, 0xffffffff ;  /* 0xffffffff00047882 */ /* 0x000fe20000000000 */
[----:B0-----:R-:W-:Y:S02]  /*0110*/  IMAD.IADD R0, R0, 0x1, R7 ;  /* 0x0000000100007824 */ /* 0x001fe400078e0207 */
[----:B------:R-:W-:Y:S05]  /*0120*/  BRA.DIV UR4, `(.L_x_2) ;  /* 0x0000000204a87947 */ /* 0x000fea000b800000 */
[----:B------:R-:W-:Y:S01]  /*0130*/  NOP ;  /* 0x0000000000007918 */ /* 0x000fe20000000000 */
[----:B------:R0:W-:Y:S01]  /*0140*/  STS [R5], R0 ;  /* 0x0000000005007388 */ /* 0x0001e20000000800 */
[----:B------:R-:W-:Y:S01]  /*0150*/  NOP ;  /* 0x0000000000007918 */ /* 0x000fe20000000000 */
.L_x_9:
[----:B------:R-:W-:-:S13]  /*0160*/  ISETP.NE.AND P0, PT, R9, 0x1, PT ;  /* 0x000000010900780c */ /* 0x000fda0003f05270 */
        /* <DEDUP_REMOVED lines=8> */
.L_x_13:
[----:B------:R-:W-:-:S13]  /*01f0*/  ISETP.GE.U32.AND P0, PT, R9, 0x4, PT ;  /* 0x000000040900780c */ /* 0x000fda0003f06070 */
[----:B------:R-:W-:Y:S05]  /*0200*/  @!P0 BRA `(.L_x_1) ;  /* 0x0000000000608947 */ /* 0x000fea0003800000 */
[----:B------:R-:W0:Y:S01]  /*0210*/  LDS R7, [R5+-0x10] ;  /* 0xfffff00005077984 */ /* 0x000e220000000800 */
[----:B------:R-:W-:Y:S01]  /*0220*/  UMOV UR4, 0xffffffff ;  /* 0xffffffff00047882 */ /* 0x000fe20000000000 */
[----:B0-----:R-:W-:Y:S02]  /*0230*/  IADD3 R0, PT, PT, R0, R7, RZ ;  /* 0x0000000700007210 */ /* 0x001fe40007ffe0ff */
[----:B------:R-:W-:Y:S05]  /*0240*/  BRA.DIV UR4, `(.L_x_4) ;  /* 0x0000000204b47947 */ /* 0x000fea000b800000 */
[----:B------:R-:W-:Y:S01]  /*0250*/  NOP ;  /* 0x0000000000007918 */ /* 0x000fe20000000000 */
[----:B------:R0:W-:Y:S01]  /*0260*/  STS [R5], R0 ;  /* 0x0000000005007388 */ /* 0x0001e20000000800 */
[----:B------:R-:W-:Y:S01]  /*0270*/  NOP ;  /* 0x0000000000007918 */ /* 0x000fe20000000000 */
.L_x_17:
[----:B------:R-:W-:-:S13]  /*0280*/  ISETP.GE.U32.AND P0, PT, R9, 0x8, PT ;  /* 0x000000080900780c */ /* 0x000fda0003f06070 */
        /* <DEDUP_REMOVED lines=8> */
.L_x_21:
[----:B------:R-:W-:-:S13]  /*0310*/  ISETP.GE.U32.AND P0, PT, R9, 0x10, PT ;  /* 0x000000100900780c */ /* 0x000fda0003f06070 */
[----:B------:R-:W-:Y:S05]  /*0320*/  @!P0 BRA `(.L_x_1) ;  /* 0x0000000000188947 */ /* 0x000fea0003800000 */
[----:B------:R-:W0:Y:S01]  /*0330*/  LDS R7, [R5+-0x40] ;  /* 0xffffc00005077984 */ /* 0x000e220000000800 */
[----:B------:R-:W-:Y:S01]  /*0340*/  UMOV UR4, 0xffffffff ;  /* 0xffffffff00047882 */ /* 0x000fe20000000000 */
[----:B0-----:R-:W-:Y:S02]  /*0350*/  IMAD.IADD R0, R0, 0x1, R7 ;  /* 0x0000000100007824 */ /* 0x001fe400078e0207 */
[----:B------:R-:W-:Y:S05]  /*0360*/  BRA.DIV UR4, `(.L_x_6) ;  /* 0x0000000204cc7947 */ /* 0x000fea000b800000 */
[----:B------:R-:W-:Y:S01]  /*0370*/  NOP ;  /* 0x0000000000007918 */ /* 0x000fe20000000000 */
.L_x_24:
[----:B------:R1:W-:Y:S02]  /*0380*/  STS [R5], R0 ;  /* 0x0000000005007388 */ /* 0x0003e40000000800 */
.L_x_1:
[----:B------:R-:W-:Y:S05]  /*0390*/  BSYNC B0 ;  /* 0x0000000000007941 */ /* 0x000fea0003800000 */
.L_x_0:
[----:B01----:R-:W0:Y:S04]  /*03a0*/  LDS R5, [R5] ;  /* 0x0000000005057984 */ /* 0x003e280000000800 */
[----:B0-----:R-:W-:Y:S01]  /*03b0*/  STG.E desc[UR6][R2.64], R5 ;  /* 0x0000000502007986 */ /* 0x001fe2000c101906 */
[----:B------:R-:W-:Y:S05]  /*03c0*/  EXIT ;  /* 0x000000000000794d */ /* 0x000fea0003800000 */
.L_x_2:
[----:B------:R-:W-:-:S07]  /*03d0*/  MOV R4, 0xffffffff ;  /* 0xffffffff00047802 */ /* 0x000fce0000000f00 */
[----:B------:R-:W-:Y:S05]  /*03e0*/  WARPSYNC.COLLECTIVE R4, `(.L_x_7) ;  /* 0x0000000004087348 */ /* 0x000fea0003c00000 */
[----:B------:R-:W-:Y:S01]  /*03f0*/  NOP ;  /* 0x0000000000007918 */ /* 0x000fe20000000000 */
[----:B------:R-:W-:Y:S05]  /*0400*/  ENDCOLLECTIVE ;  /* 0x000000000000791b */ /* 0x000fea0003800000 */
.L_x_7:
[----:B------:R0:W-:Y:S02]  /*0410*/  STS [R5], R0 ;  /* 0x0000000005007388 */ /* 0x0001e40000000800 */
[----:B0-----:R-:W-:Y:S05]  /*0420*/  WARPSYNC.COLLECTIVE R4, `(.L_x_8) ;  /* 0x0000000004087348 */ /* 0x001fea0003c00000 */
[----:B------:R-:W-:Y:S01]  /*0430*/  NOP ;  /* 0x0000000000007918 */ /* 0x000fe20000000000 */
[----:B0-----:R-:W-:Y:S05]  /*0440*/  ENDCOLLECTIVE ;  /* 0x000000000000791b */ /* 0x001fea0003800000 */
.L_x_8:
[----:B------:R-:W-:Y:S05]  /*0450*/  BRA `(.L_x_9) ;  /* 0xfffffffc00407947 */ /* 0x000fea000383ffff */
.L_x_3:
[----:B------:R-:W-:Y:S01]  /*0460*/  BSSY B1, `(.L_x_10) ;  /* 0x0000005000017945 */ /* 0x000fe20003800000 */
[----:B------:R-:W-:-:S07]  /*0470*/  IMAD.MOV.U32 R4, RZ, RZ, -0x1 ;  /* 0xffffffffff047424 */ /* 0x000fce00078e00ff */
[----:B------:R-:W-:Y:S05]  /*0480*/  WARPSYNC.COLLECTIVE R4, `(.L_x_11) ;  /* 0x0000000004087348 */ /* 0x000fea0003c00000 */
[----:B------:R-:W-:Y:S01]  /*0490*/  NOP ;  /* 0x0000000000007918 */ /* 0x000fe20000000000 */
[----:B------:R-:W-:Y:S05]  /*04a0*/  ENDCOLLECTIVE ;  /* 0x000000000000791b */ /* 0x000fea0003800000 */
.L_x_11:
[----:B------:R-:W-:Y:S05]  /*04b0*/  BSYNC B1 ;  /* 0x0000000000017941 */ /* 0x000fea0003800000 */
.L_x_10:
[----:B------:R-:W-:Y:S01]  /*04c0*/  IMAD.MOV.U32 R4, RZ, RZ, -0x1 ;  /* 0xffffffffff047424 */ /* 0x000fe200078e00ff */
[----:B------:R0:W-:Y:S06]  /*04d0*/  STS [R5], R0 ;  /* 0x0000000005007388 */ /* 0x0001ec0000000800 */
[----:B0-----:R-:W-:Y:S05]  /*04e0*/  WARPSYNC.COLLECTIVE R4, `(.L_x_12) ;  /* 0x0000000004087348 */ /* 0x001fea0003c00000 */
[----:B------:R-:W-:Y:S01]  /*04f0*/  NOP ;  /* 0x0000000000007918 */ /* 0x000fe20000000000 */
[----:B0-----:R-:W-:Y:S05]  /*0500*/  ENDCOLLECTIVE ;  /* 0x000000000000791b */ /* 0x001fea0003800000 */
.L_x_12:
[----:B------:R-:W-:Y:S05]  /*0510*/  BRA `(.L_x_13) ;  /* 0xfffffffc00347947 */ /* 0x000fea000383ffff */
.L_x_4:
[----:B------:R-:W-:Y:S01]  /*0520*/  BSSY B1, `(.L_x_14) ;  /* 0x0000005000017945 */ /* 0x000fe20003800000 */
[----:B------:R-:W-:-:S07]  /*0530*/  MOV R4, 0xffffffff ;  /* 0xffffffff00047802 */ /* 0x000fce0000000f00 */
[----:B------:R-:W-:Y:S05]  /*0540*/  WARPSYNC.COLLECTIVE R4, `(.L_x_15) ;  /* 0x0000000004087348 */ /* 0x000fea0003c00000 */
[----:B------:R-:W-:Y:S01]  /*0550*/  NOP ;  /* 0x0000000000007918 */ /* 0x000fe20000000000 */
[----:B------:R-:W-:Y:S05]  /*0560*/  ENDCOLLECTIVE ;  /* 0x000000000000791b */ /* 0x000fea0003800000 */
.L_x_15:
[----:B------:R-:W-:Y:S05]  /*0570*/  BSYNC B1 ;  /* 0x0000000000017941 */ /* 0x000fea0003800000 */
.L_x_14:
[----:B------:R-:W-:Y:S01]  /*0580*/  IMAD.MOV.U32 R4, RZ, RZ, -0x1 ;  /* 0xffffffffff047424 */ /* 0x000fe200078e00ff */
[----:B------:R0:W-:Y:S06]  /*0590*/  STS [R5], R0 ;  /* 0x0000000005007388 */ /* 0x0001ec0000000800 */
[----:B0-----:R-:W-:Y:S05]  /*05a0*/  WARPSYNC.COLLECTIVE R4, `(.L_x_16) ;  /* 0x0000000004087348 */ /* 0x001fea0003c00000 */
[----:B------:R-:W-:Y:S01]  /*05b0*/  NOP ;  /* 0x0000000000007918 */ /* 0x000fe20000000000 */
[----:B0-----:R-:W-:Y:S05]  /*05c0*/  ENDCOLLECTIVE ;  /* 0x000000000000791b */ /* 0x001fea0003800000 */
.L_x_16:
[----:B------:R-:W-:Y:S05]  /*05d0*/  BRA `(.L_x_17) ;  /* 0xfffffffc00287947 */ /* 0x000fea000383ffff */
.L_x_5:
[----:B------:R-:W-:Y:S01]  /*05e0*/  BSSY B1, `(.L_x_18) ;  /* 0x0000005000017945 */ /* 0x000fe20003800000 */
[----:B------:R-:W-:-:S07]  /*05f0*/  MOV R4, 0xffffffff ;  /* 0xffffffff00047802 */ /* 0x000fce0000000f00 */
[----:B------:R-:W-:Y:S05]  /*0600*/  WARPSYNC.COLLECTIVE R4, `(.L_x_19) ;  /* 0x0000000004087348 */ /* 0x000fea0003c00000 */
[----:B------:R-:W-:Y:S01]  /*0610*/  NOP ;  /* 0x0000000000007918 */ /* 0x000fe20000000000 */
[----:B------:R-:W-:Y:S05]  /*0620*/  ENDCOLLECTIVE ;  /* 0x000000000000791b */ /* 0x000fea0003800000 */
.L_x_19:
[----:B------:R-:W-:Y:S05]  /*0630*/  BSYNC B1 ;  /* 0x0000000000017941 */ /* 0x000fea0003800000 */
.L_x_18:
[----:B------:R-:W-:Y:S01]  /*0640*/  IMAD.MOV.U32 R4, RZ, RZ, -0x1 ;  /* 0xffffffffff047424 */ /* 0x000fe200078e00ff */
[----:B------:R0:W-:Y:S06]  /*0650*/  STS [R5], R0 ;  /* 0x0000000005007388 */ /* 0x0001ec0000000800 */
[----:B0-----:R-:W-:Y:S05]  /*0660*/  WARPSYNC.COLLECTIVE R4, `(.L_x_20) ;  /* 0x0000000004087348 */ /* 0x001fea0003c00000 */
[----:B------:R-:W-:Y:S01]  /*0670*/  NOP ;  /* 0x0000000000007918 */ /* 0x000fe20000000000 */
[----:B0-----:R-:W-:Y:S05]  /*0680*/  ENDCOLLECTIVE ;  /* 0x000000000000791b */ /* 0x001fea0003800000 */
.L_x_20:
[----:B------:R-:W-:Y:S05]  /*0690*/  BRA `(.L_x_21) ;  /* 0xfffffffc001c7947 */ /* 0x000fea000383ffff */
.L_x_6:
[----:B------:R-:W-:Y:S01]  /*06a0*/  BSSY B1, `(.L_x_22) ;  /* 0x0000005000017945 */ /* 0x000fe20003800000 */
[----:B------:R-:W-:-:S07]  /*06b0*/  MOV R4, 0xffffffff ;  /* 0xffffffff00047802 */ /* 0x000fce0000000f00 */
[----:B------:R-:W-:Y:S05]  /*06c0*/  WARPSYNC.COLLECTIVE R4, `(.L_x_23) ;  /* 0x0000000004087348 */ /* 0x000fea0003c00000 */
[----:B------:R-:W-:Y:S01]  /*06d0*/  NOP ;  /* 0x0000000000007918 */ /* 0x000fe20000000000 */
[----:B------:R-:W-:Y:S05]  /*06e0*/  ENDCOLLECTIVE ;  /* 0x000000000000791b */ /* 0x000fea0003800000 */
.L_x_23:
[----:B------:R-:W-:Y:S05]  /*06f0*/  BSYNC B1 ;  /* 0x0000000000017941 */ /* 0x000fea0003800000 */
.L_x_22:
[----:B------:R-:W-:Y:S05]  /*0700*/  BRA `(.L_x_24) ;  /* 0xfffffffc001c7947 */ /* 0x000fea000383ffff */
.L_x_25:
[----:B------:R-:W-:-:S00]  /*0710*/  BRA `(.L_x_25) ;  /* 0xfffffffc00fc7947 */ /* 0x000fc0000383ffff */
[----:B------:R-:W-:-:S00]  /*0720*/  NOP ;  /* 0x0000000000007918 */ /* 0x000fc00000000000 */
        /* <DEDUP_REMOVED lines=13> */
.L_x_26:


//--------------------- .nv.shared._Z7kernel3Pi   --------------------------
	.section	.nv.shared._Z7kernel3Pi,"aw",@nobits
	.sectionflags	@""
	.align	4
.nv.shared._Z7kernel3Pi:
	.zero		1152


//--------------------- .nv.shared.reserved.0     --------------------------
	.section	.nv.shared.reserved.0,"aw",@nobits
	.weak		__nv_reservedSMEM_offset_0_alias
	.size		__nv_reservedSMEM_offset_0_alias, 0, 64
	.other		__nv_reservedSMEM_offset_0_alias,@"STO_CUDA_RESERVED_SHARED STV_DEFAULT"
__nv_reservedSMEM_offset_0_alias:
	.zero		0
	.zero		64


//--------------------- .nv.constant0._Z7kernel3Pi --------------------------
	.section	.nv.constant0._Z7kernel3Pi,"a",@progbits
	.sectionflags	@""
	.align	4
.nv.constant0._Z7kernel3Pi:
	.zero		904


//--------------------- SYMBOLS --------------------------

	.type		.nv.reservedSmem.offset0,@object
	.size		.nv.reservedSmem.offset0,0x4
	.type		.nv.reservedSmem.cap,@object
	.size		.nv.reservedSmem.cap,0x4
